//
// Generated by NVIDIA NVVM Compiler
//
// Compiler Build ID: CL-36424714
// Cuda compilation tools, release 13.0, V13.0.88
// Based on NVVM 20.0.0
//

.version 9.0
.target sm_100
.address_size 64

	// .globl	_Z5brutev
.extern .func  (.param .b32 func_retval0) vprintf
(
	.param .b64 vprintf_param_0,
	.param .b64 vprintf_param_1
)
;
.global .align 4 .b8 precalc_xorwow_matrix[102400];
.global .align 4 .b8 precalc_xorwow_offset_matrix[102400];
.global .align 4 .b8 mrg32k3aM1[2304];
.global .align 4 .b8 mrg32k3aM2[2304];
.global .align 4 .b8 mrg32k3aM1SubSeq[2016];
.global .align 4 .b8 mrg32k3aM2SubSeq[2016];
.global .align 4 .b8 mrg32k3aM1Seq[2304];
.global .align 4 .b8 mrg32k3aM2Seq[2304];
.const .align 8 .b8 __cr_lgamma_table[72];
.global .align 8 .b8 test_pt[64] = {245, 177, 101, 34, 0, 0, 0, 0, 74, 88, 183, 145, 0, 0, 0, 0, 223, 106, 241, 216, 0, 0, 0, 0, 48, 62, 97, 205, 0, 0, 0, 0, 196, 187, 134, 195, 0, 0, 0, 0, 209, 196, 39, 16, 0, 0, 0, 0, 60, 52, 76, 65, 0, 0, 0, 0, 137, 235, 47, 30};
.global .align 8 .b8 test_ct[64] = {94, 191, 68, 220, 0, 0, 0, 0, 236, 28, 255, 90, 0, 0, 0, 0, 194, 180, 233, 225, 0, 0, 0, 0, 146, 155, 50, 1, 0, 0, 0, 0, 42, 169, 156, 143, 0, 0, 0, 0, 180, 197, 69, 14, 0, 0, 0, 0, 145, 75, 74, 96, 0, 0, 0, 0, 89, 235, 129, 112};
.global .align 1 .b8 $str[19] = {70, 111, 117, 110, 100, 58, 32, 37, 100, 32, 37, 48, 49, 54, 108, 108, 120, 10};

.visible .entry _Z5brutev()
{
	.local .align 16 .b8 	__local_depot0[16];
	.reg .b64 	%SP;
	.reg .b64 	%SPL;
	.reg .pred 	%p<41>;
	.reg .b32 	%r<42>;
	.reg .b64 	%rd<236>;

	mov.u64 	%SPL, __local_depot0;
	cvta.local.u64 	%SP, %SPL;
	add.u64 	%rd84, %SP, 0;
	add.u64 	%rd1, %SPL, 0;
	mov.u32 	%r1, %tid.x;
	mov.u32 	%r2, %ctaid.x;
	mov.u32 	%r3, %ctaid.y;
	mov.u32 	%r4, %ctaid.z;
	shl.b32 	%r5, %r4, 24;
	shl.b32 	%r6, %r3, 16;
	shl.b32 	%r7, %r2, 8;
	add.s32 	%r8, %r6, %r7;
	add.s32 	%r9, %r5, %r8;
	add.s32 	%r10, %r9, %r1;
	cvt.u64.u32 	%rd2, %r10;
	setp.eq.s32 	%p1, %r10, 0;
	mov.b64 	%rd199, 1;
	@%p1 bra 	$L__BB0_5;
	mov.b64 	%rd199, 1;
	ld.global.u64 	%rd196, [test_pt];
	mov.u64 	%rd198, %rd2;
$L__BB0_2:
	mul.hi.u64 	%rd86, %rd196, -9223371588030671535;
	shr.u64 	%rd87, %rd86, 31;
	mul.lo.s64 	%rd88, %rd87, 4294967087;
	sub.s64 	%rd7, %rd196, %rd88;
	and.b64  	%rd89, %rd198, 1;
	setp.eq.b64 	%p2, %rd89, 1;
	not.pred 	%p3, %p2;
	@%p3 bra 	$L__BB0_4;
	mul.lo.s64 	%rd90, %rd7, %rd199;
	mul.hi.u64 	%rd91, %rd90, -9223371588030671535;
	shr.u64 	%rd92, %rd91, 31;
	mul.lo.s64 	%rd93, %rd92, 4294967087;
	sub.s64 	%rd199, %rd90, %rd93;
$L__BB0_4:
	mul.lo.s64 	%rd196, %rd7, %rd7;
	shr.u64 	%rd11, %rd198, 1;
	setp.gt.u64 	%p4, %rd198, 1;
	mov.u64 	%rd198, %rd11;
	@%p4 bra 	$L__BB0_2;
$L__BB0_5:
	ld.global.u64 	%rd94, [test_ct];
	setp.ne.s64 	%p5, %rd199, %rd94;
	@%p5 bra 	$L__BB0_7;
	mov.b32 	%r11, 0;
	st.local.u32 	[%rd1], %r11;
	st.local.u64 	[%rd1+8], %rd2;
	mov.u64 	%rd95, $str;
	cvta.global.u64 	%rd96, %rd95;
	{ // callseq 0, 0
	.param .b64 param0;
	st.param.b64 	[param0], %rd96;
	.param .b64 param1;
	st.param.b64 	[param1], %rd84;
	.param .b32 retval0;
	call.uni (retval0), 
	vprintf, 
	(
	param0, 
	param1
	);
	ld.param.b32 	%r12, [retval0];
	} // callseq 0
$L__BB0_7:
	cvt.u32.u64 	%r14, %rd2;
	setp.eq.s32 	%p6, %r14, 0;
	mov.b64 	%rd204, 1;
	@%p6 bra 	$L__BB0_12;
	mov.b64 	%rd204, 1;
	ld.global.u64 	%rd201, [test_pt+8];
	mov.u64 	%rd203, %rd2;
$L__BB0_9:
	mul.hi.u64 	%rd100, %rd201, -9223371588030671535;
	shr.u64 	%rd101, %rd100, 31;
	mul.lo.s64 	%rd102, %rd101, 4294967087;
	sub.s64 	%rd17, %rd201, %rd102;
	and.b64  	%rd103, %rd203, 1;
	setp.eq.b64 	%p7, %rd103, 1;
	not.pred 	%p8, %p7;
	@%p8 bra 	$L__BB0_11;
	mul.lo.s64 	%rd104, %rd17, %rd204;
	mul.hi.u64 	%rd105, %rd104, -9223371588030671535;
	shr.u64 	%rd106, %rd105, 31;
	mul.lo.s64 	%rd107, %rd106, 4294967087;
	sub.s64 	%rd204, %rd104, %rd107;
$L__BB0_11:
	mul.lo.s64 	%rd201, %rd17, %rd17;
	shr.u64 	%rd21, %rd203, 1;
	setp.gt.u64 	%p9, %rd203, 1;
	mov.u64 	%rd203, %rd21;
	@%p9 bra 	$L__BB0_9;
$L__BB0_12:
	ld.global.u64 	%rd108, [test_ct+8];
	setp.ne.s64 	%p10, %rd204, %rd108;
	@%p10 bra 	$L__BB0_14;
	mov.b32 	%r15, 1;
	st.local.u32 	[%rd1], %r15;
	st.local.u64 	[%rd1+8], %rd2;
	mov.u64 	%rd109, $str;
	cvta.global.u64 	%rd110, %rd109;
	{ // callseq 1, 0
	.param .b64 param0;
	st.param.b64 	[param0], %rd110;
	.param .b64 param1;
	st.param.b64 	[param1], %rd84;
	.param .b32 retval0;
	call.uni (retval0), 
	vprintf, 
	(
	param0, 
	param1
	);
	ld.param.b32 	%r16, [retval0];
	} // callseq 1
$L__BB0_14:
	setp.eq.s32 	%p11, %r14, 0;
	mov.b64 	%rd209, 1;
	@%p11 bra 	$L__BB0_19;
	mov.b64 	%rd209, 1;
	ld.global.u64 	%rd206, [test_pt+16];
	mov.u64 	%rd208, %rd2;
$L__BB0_16:
	mul.hi.u64 	%rd114, %rd206, -9223371588030671535;
	shr.u64 	%rd115, %rd114, 31;
	mul.lo.s64 	%rd116, %rd115, 4294967087;
	sub.s64 	%rd27, %rd206, %rd116;
	and.b64  	%rd117, %rd208, 1;
	setp.eq.b64 	%p12, %rd117, 1;
	not.pred 	%p13, %p12;
	@%p13 bra 	$L__BB0_18;
	mul.lo.s64 	%rd118, %rd27, %rd209;
	mul.hi.u64 	%rd119, %rd118, -9223371588030671535;
	shr.u64 	%rd120, %rd119, 31;
	mul.lo.s64 	%rd121, %rd120, 4294967087;
	sub.s64 	%rd209, %rd118, %rd121;
$L__BB0_18:
	mul.lo.s64 	%rd206, %rd27, %rd27;
	shr.u64 	%rd31, %rd208, 1;
	setp.gt.u64 	%p14, %rd208, 1;
	mov.u64 	%rd208, %rd31;
	@%p14 bra 	$L__BB0_16;
$L__BB0_19:
	ld.global.u64 	%rd122, [test_ct+16];
	setp.ne.s64 	%p15, %rd209, %rd122;
	@%p15 bra 	$L__BB0_21;
	mov.b32 	%r19, 2;
	st.local.u32 	[%rd1], %r19;
	st.local.u64 	[%rd1+8], %rd2;
	mov.u64 	%rd123, $str;
	cvta.global.u64 	%rd124, %rd123;
	{ // callseq 2, 0
	.param .b64 param0;
	st.param.b64 	[param0], %rd124;
	.param .b64 param1;
	st.param.b64 	[param1], %rd84;
	.param .b32 retval0;
	call.uni (retval0), 
	vprintf, 
	(
	param0, 
	param1
	);
	ld.param.b32 	%r20, [retval0];
	} // callseq 2
$L__BB0_21:
	setp.eq.s32 	%p16, %r14, 0;
	mov.b64 	%rd214, 1;
	@%p16 bra 	$L__BB0_26;
	mov.b64 	%rd214, 1;
	ld.global.u64 	%rd211, [test_pt+24];
	mov.u64 	%rd213, %rd2;
$L__BB0_23:
	mul.hi.u64 	%rd128, %rd211, -9223371588030671535;
	shr.u64 	%rd129, %rd128, 31;
	mul.lo.s64 	%rd130, %rd129, 4294967087;
	sub.s64 	%rd37, %rd211, %rd130;
	and.b64  	%rd131, %rd213, 1;
	setp.eq.b64 	%p17, %rd131, 1;
	not.pred 	%p18, %p17;
	@%p18 bra 	$L__BB0_25;
	mul.lo.s64 	%rd132, %rd37, %rd214;
	mul.hi.u64 	%rd133, %rd132, -9223371588030671535;
	shr.u64 	%rd134, %rd133, 31;
	mul.lo.s64 	%rd135, %rd134, 4294967087;
	sub.s64 	%rd214, %rd132, %rd135;
$L__BB0_25:
	mul.lo.s64 	%rd211, %rd37, %rd37;
	shr.u64 	%rd41, %rd213, 1;
	setp.gt.u64 	%p19, %rd213, 1;
	mov.u64 	%rd213, %rd41;
	@%p19 bra 	$L__BB0_23;
$L__BB0_26:
	ld.global.u64 	%rd136, [test_ct+24];
	setp.ne.s64 	%p20, %rd214, %rd136;
	@%p20 bra 	$L__BB0_28;
	mov.b32 	%r23, 3;
	st.local.u32 	[%rd1], %r23;
	st.local.u64 	[%rd1+8], %rd2;
	mov.u64 	%rd137, $str;
	cvta.global.u64 	%rd138, %rd137;
	{ // callseq 3, 0
	.param .b64 param0;
	st.param.b64 	[param0], %rd138;
	.param .b64 param1;
	st.param.b64 	[param1], %rd84;
	.param .b32 retval0;
	call.uni (retval0), 
	vprintf, 
	(
	param0, 
	param1
	);
	ld.param.b32 	%r24, [retval0];
	} // callseq 3
$L__BB0_28:
	setp.eq.s32 	%p21, %r14, 0;
	mov.b64 	%rd219, 1;
	@%p21 bra 	$L__BB0_33;
	mov.b64 	%rd219, 1;
	ld.global.u64 	%rd216, [test_pt+32];
	mov.u64 	%rd218, %rd2;
$L__BB0_30:
	mul.hi.u64 	%rd142, %rd216, -9223371588030671535;
	shr.u64 	%rd143, %rd142, 31;
	mul.lo.s64 	%rd144, %rd143, 4294967087;
	sub.s64 	%rd47, %rd216, %rd144;
	and.b64  	%rd145, %rd218, 1;
	setp.eq.b64 	%p22, %rd145, 1;
	not.pred 	%p23, %p22;
	@%p23 bra 	$L__BB0_32;
	mul.lo.s64 	%rd146, %rd47, %rd219;
	mul.hi.u64 	%rd147, %rd146, -9223371588030671535;
	shr.u64 	%rd148, %rd147, 31;
	mul.lo.s64 	%rd149, %rd148, 4294967087;
	sub.s64 	%rd219, %rd146, %rd149;
$L__BB0_32:
	mul.lo.s64 	%rd216, %rd47, %rd47;
	shr.u64 	%rd51, %rd218, 1;
	setp.gt.u64 	%p24, %rd218, 1;
	mov.u64 	%rd218, %rd51;
	@%p24 bra 	$L__BB0_30;
$L__BB0_33:
	ld.global.u64 	%rd150, [test_ct+32];
	setp.ne.s64 	%p25, %rd219, %rd150;
	@%p25 bra 	$L__BB0_35;
	mov.b32 	%r27, 4;
	st.local.u32 	[%rd1], %r27;
	st.local.u64 	[%rd1+8], %rd2;
	mov.u64 	%rd151, $str;
	cvta.global.u64 	%rd152, %rd151;
	{ // callseq 4, 0
	.param .b64 param0;
	st.param.b64 	[param0], %rd152;
	.param .b64 param1;
	st.param.b64 	[param1], %rd84;
	.param .b32 retval0;
	call.uni (retval0), 
	vprintf, 
	(
	param0, 
	param1
	);
	ld.param.b32 	%r28, [retval0];
	} // callseq 4
$L__BB0_35:
	setp.eq.s32 	%p26, %r14, 0;
	mov.b64 	%rd224, 1;
	@%p26 bra 	$L__BB0_40;
	mov.b64 	%rd224, 1;
	ld.global.u64 	%rd221, [test_pt+40];
	mov.u64 	%rd223, %rd2;
$L__BB0_37:
	mul.hi.u64 	%rd156, %rd221, -9223371588030671535;
	shr.u64 	%rd157, %rd156, 31;
	mul.lo.s64 	%rd158, %rd157, 4294967087;
	sub.s64 	%rd57, %rd221, %rd158;
	and.b64  	%rd159, %rd223, 1;
	setp.eq.b64 	%p27, %rd159, 1;
	not.pred 	%p28, %p27;
	@%p28 bra 	$L__BB0_39;
	mul.lo.s64 	%rd160, %rd57, %rd224;
	mul.hi.u64 	%rd161, %rd160, -9223371588030671535;
	shr.u64 	%rd162, %rd161, 31;
	mul.lo.s64 	%rd163, %rd162, 4294967087;
	sub.s64 	%rd224, %rd160, %rd163;
$L__BB0_39:
	mul.lo.s64 	%rd221, %rd57, %rd57;
	shr.u64 	%rd61, %rd223, 1;
	setp.gt.u64 	%p29, %rd223, 1;
	mov.u64 	%rd223, %rd61;
	@%p29 bra 	$L__BB0_37;
$L__BB0_40:
	ld.global.u64 	%rd164, [test_ct+40];
	setp.ne.s64 	%p30, %rd224, %rd164;
	@%p30 bra 	$L__BB0_42;
	mov.b32 	%r31, 5;
	st.local.u32 	[%rd1], %r31;
	st.local.u64 	[%rd1+8], %rd2;
	mov.u64 	%rd165, $str;
	cvta.global.u64 	%rd166, %rd165;
	{ // callseq 5, 0
	.param .b64 param0;
	st.param.b64 	[param0], %rd166;
	.param .b64 param1;
	st.param.b64 	[param1], %rd84;
	.param .b32 retval0;
	call.uni (retval0), 
	vprintf, 
	(
	param0, 
	param1
	);
	ld.param.b32 	%r32, [retval0];
	} // callseq 5
$L__BB0_42:
	setp.eq.s32 	%p31, %r14, 0;
	mov.b64 	%rd229, 1;
	@%p31 bra 	$L__BB0_47;
	mov.b64 	%rd229, 1;
	ld.global.u64 	%rd226, [test_pt+48];
	mov.u64 	%rd228, %rd2;
$L__BB0_44:
	mul.hi.u64 	%rd170, %rd226, -9223371588030671535;
	shr.u64 	%rd171, %rd170, 31;
	mul.lo.s64 	%rd172, %rd171, 4294967087;
	sub.s64 	%rd67, %rd226, %rd172;
	and.b64  	%rd173, %rd228, 1;
	setp.eq.b64 	%p32, %rd173, 1;
	not.pred 	%p33, %p32;
	@%p33 bra 	$L__BB0_46;
	mul.lo.s64 	%rd174, %rd67, %rd229;
	mul.hi.u64 	%rd175, %rd174, -9223371588030671535;
	shr.u64 	%rd176, %rd175, 31;
	mul.lo.s64 	%rd177, %rd176, 4294967087;
	sub.s64 	%rd229, %rd174, %rd177;
$L__BB0_46:
	mul.lo.s64 	%rd226, %rd67, %rd67;
	shr.u64 	%rd71, %rd228, 1;
	setp.gt.u64 	%p34, %rd228, 1;
	mov.u64 	%rd228, %rd71;
	@%p34 bra 	$L__BB0_44;
$L__BB0_47:
	ld.global.u64 	%rd178, [test_ct+48];
	setp.ne.s64 	%p35, %rd229, %rd178;
	@%p35 bra 	$L__BB0_49;
	mov.b32 	%r35, 6;
	st.local.u32 	[%rd1], %r35;
	st.local.u64 	[%rd1+8], %rd2;
	mov.u64 	%rd179, $str;
	cvta.global.u64 	%rd180, %rd179;
	{ // callseq 6, 0
	.param .b64 param0;
	st.param.b64 	[param0], %rd180;
	.param .b64 param1;
	st.param.b64 	[param1], %rd84;
	.param .b32 retval0;
	call.uni (retval0), 
	vprintf, 
	(
	param0, 
	param1
	);
	ld.param.b32 	%r36, [retval0];
	} // callseq 6
$L__BB0_49:
	setp.eq.s32 	%p36, %r14, 0;
	mov.b64 	%rd234, 1;
	@%p36 bra 	$L__BB0_54;
	mov.b64 	%rd234, 1;
	ld.global.u64 	%rd231, [test_pt+56];
	mov.u64 	%rd233, %rd2;
$L__BB0_51:
	mul.hi.u64 	%rd184, %rd231, -9223371588030671535;
	shr.u64 	%rd185, %rd184, 31;
	mul.lo.s64 	%rd186, %rd185, 4294967087;
	sub.s64 	%rd77, %rd231, %rd186;
	and.b64  	%rd187, %rd233, 1;
	setp.eq.b64 	%p37, %rd187, 1;
	not.pred 	%p38, %p37;
	@%p38 bra 	$L__BB0_53;
	mul.lo.s64 	%rd188, %rd77, %rd234;
	mul.hi.u64 	%rd189, %rd188, -9223371588030671535;
	shr.u64 	%rd190, %rd189, 31;
	mul.lo.s64 	%rd191, %rd190, 4294967087;
	sub.s64 	%rd234, %rd188, %rd191;
$L__BB0_53:
	mul.lo.s64 	%rd231, %rd77, %rd77;
	shr.u64 	%rd81, %rd233, 1;
	setp.gt.u64 	%p39, %rd233, 1;
	mov.u64 	%rd233, %rd81;
	@%p39 bra 	$L__BB0_51;
$L__BB0_54:
	ld.global.u64 	%rd192, [test_ct+56];
	setp.ne.s64 	%p40, %rd234, %rd192;
	@%p40 bra 	$L__BB0_56;
	mov.b32 	%r39, 7;
	st.local.u32 	[%rd1], %r39;
	st.local.u64 	[%rd1+8], %rd2;
	mov.u64 	%rd193, $str;
	cvta.global.u64 	%rd194, %rd193;
	{ // callseq 7, 0
	.param .b64 param0;
	st.param.b64 	[param0], %rd194;
	.param .b64 param1;
	st.param.b64 	[param1], %rd84;
	.param .b32 retval0;
	call.uni (retval0), 
	vprintf, 
	(
	param0, 
	param1
	);
	ld.param.b32 	%r40, [retval0];
	} // callseq 7
$L__BB0_56:
	ret;

}


// ===== COMPILED SASS (sm_100) =====

	.target	sm_100

	.elftype	@"ET_EXEC"


//--------------------- .note.nv.tkinfo           --------------------------
	.section	.note.nv.tkinfo,"",@"SHT_NOTE"
	.sectionflags	@"SHF_NOTE_NV_TKINFO"
	.tkinfo
        /*0018*/ 	.word	0x00000002
        /*0030*/ 	.string	""
        /*0030*/ 	.string	"ptxas"
        /*0030*/ 	.string	"Cuda compilation tools, release 13.0, V13.0.88"
        /*0030*/ 	.string	"Build cuda_13.0.r13.0/compiler.36424714_0"
        /*0030*/ 	.string	"-arch sm_100 -m 64 "



//--------------------- .note.nv.cuinfo           --------------------------
	.section	.note.nv.cuinfo,"",@"SHT_NOTE"
	.sectionflags	@"SHF_NOTE_NV_CUINFO"
        /*0018*/ 	.short	0x0002
        /*001a*/ 	.short	0x0064
        /*001c*/ 	.short	0x0082
	.zero		2


//--------------------- .nv.info                  --------------------------
	.section	.nv.info,"",@"SHT_CUDA_INFO"
	.align	4


	//----- nvinfo : EIATTR_REGCOUNT
	.align		4
        /*0000*/ 	.byte	0x04, 0x2f
        /*0002*/ 	.short	(.L_13 - .L_12)
	.align		4
.L_12:
        /*0004*/ 	.word	index@(_Z5brutev)
        /*0008*/ 	.word	0x0000001a


	//----- nvinfo : EIATTR_FRAME_SIZE
	.align		4
.L_13:
        /*000c*/ 	.byte	0x04, 0x11
        /*000e*/ 	.short	(.L_15 - .L_14)
	.align		4
.L_14:
        /*0010*/ 	.word	index@(_Z5brutev)
        /*0014*/ 	.word	0x00000010


	//----- nvinfo : EIATTR_MIN_STACK_SIZE
	.align		4
.L_15:
        /*0018*/ 	.byte	0x04, 0x12
        /*001a*/ 	.short	(.L_17 - .L_16)
	.align		4
.L_16:
        /*001c*/ 	.word	index@(_Z5brutev)
        /*0020*/ 	.word	0x00000010
.L_17:


//--------------------- .nv.compat                --------------------------
	.section	.nv.compat,"",@"SHT_CUDA_COMPAT_INFO"
	.align	4
        /*0000*/ 	.byte	0x02, 0x09, 0x00, 0x00, 0x02, 0x02, 0x01, 0x00, 0x02, 0x05, 0x05, 0x00, 0x03, 0x07, 0x01, 0x01
        /*0010*/ 	.byte	0x02, 0x03, 0x00, 0x00, 0x02, 0x06, 0x01, 0x00, 0x04, 0x0b, 0x08, 0x00, 0x09, 0x00, 0x00, 0x00
        /*0020*/ 	.byte	0x00, 0x00, 0x00, 0x00


//--------------------- .nv.info._Z5brutev        --------------------------
	.section	.nv.info._Z5brutev,"",@"SHT_CUDA_INFO"
	.sectionflags	@""
	.align	4


	//----- nvinfo : EIATTR_CUDA_API_VERSION
	.align		4
        /*0000*/ 	.byte	0x04, 0x37
        /*0002*/ 	.short	(.L_19 - .L_18)
.L_18:
        /*0004*/ 	.word	0x00000082


	//----- nvinfo : EIATTR_SPARSE_MMA_MASK
	.align		4
.L_19:
        /*0008*/ 	.byte	0x03, 0x50
        /*000a*/ 	.short	0x0000


	//----- nvinfo : EIATTR_MAXREG_COUNT
	.align		4
        /*000c*/ 	.byte	0x03, 0x1b
        /*000e*/ 	.short	0x00ff


	//----- nvinfo : EIATTR_EXTERNS
	.align		4
        /*0010*/ 	.byte	0x04, 0x0f
        /*0012*/ 	.short	(.L_21 - .L_20)


	//   ....[0]....
	.align		4
.L_20:
        /*0014*/ 	.word	index@(vprintf)


	//----- nvinfo : EIATTR_MERCURY_ISA_VERSION
	.align		4
.L_21:
        /*0018*/ 	.byte	0x03, 0x5f
        /*001a*/ 	.short	0x0101


	//----- nvinfo : EIATTR_VRC_CTA_INIT_COUNT
	.align		4
        /*001c*/ 	.byte	0x02, 0x4a
	.zero		1
	.zero		1


	//----- nvinfo : EIATTR_SYSCALL_OFFSETS
	.align		4
        /*0020*/ 	.byte	0x04, 0x46
        /*0022*/ 	.short	(.L_23 - .L_22)


	//   ....[0]....
.L_22:
        /*0024*/ 	.word	0x00000560


	//   ....[1]....
        /*0028*/ 	.word	0x00000a00


	//   ....[2]....
        /*002c*/ 	.word	0x00000ea0


	//   ....[3]....
        /*0030*/ 	.word	0x00001340


	//   ....[4]....
        /*0034*/ 	.word	0x000017e0


	//   ....[5]....
        /*0038*/ 	.word	0x00001c80


	//   ....[6]....
        /*003c*/ 	.word	0x00002120


	//   ....[7]....
        /*0040*/ 	.word	0x000025b0


	//----- nvinfo : EIATTR_EXIT_INSTR_OFFSETS
	.align		4
.L_23:
        /*0044*/ 	.byte	0x04, 0x1c
        /*0046*/ 	.short	(.L_25 - .L_24)


	//   ....[0]....
.L_24:
        /*0048*/ 	.word	0x000024f0


	//   ....[1]....
        /*004c*/ 	.word	0x000025c0


	//----- nvinfo : EIATTR_CRS_STACK_SIZE
	.align		4
.L_25:
        /*0050*/ 	.byte	0x04, 0x1e
        /*0052*/ 	.short	(.L_27 - .L_26)
.L_26:
        /*0054*/ 	.word	0x00000000


	//----- nvinfo : EIATTR_SW_WAR
	.align		4
.L_27:
        /*0058*/ 	.byte	0x04, 0x36
        /*005a*/ 	.short	(.L_29 - .L_28)
.L_28:
        /*005c*/ 	.word	0x00000008
.L_29:


//--------------------- .nv.callgraph             --------------------------
	.section	.nv.callgraph,"",@"SHT_CUDA_CALLGRAPH"
	.align	4
	.sectionentsize	8
	.align		4
        /*0000*/ 	.word	0x00000000
	.align		4
        /*0004*/ 	.word	0xffffffff
	.align		4
        /*0008*/ 	.word	index@(_Z5brutev)
	.align		4
        /*000c*/ 	.word	index@(vprintf)
	.align		4
        /*0010*/ 	.word	0x00000000
	.align		4
        /*0014*/ 	.word	0xfffffffe
	.align		4
        /*0018*/ 	.word	0x00000000
	.align		4
        /*001c*/ 	.word	0xfffffffd
	.align		4
        /*0020*/ 	.word	0x00000000
	.align		4
        /*0024*/ 	.word	0xfffffffc


//--------------------- .nv.constant4             --------------------------
	.section	.nv.constant4,"a",@progbits
	.align	8
	.align		8
.nv.constant4:
        /*0000*/ 	.dword	vprintf
	.align		8
        /*0008*/ 	.dword	precalc_xorwow_matrix
	.align		8
        /*0010*/ 	.dword	precalc_xorwow_offset_matrix
	.align		8
        /*0018*/ 	.dword	mrg32k3aM1
	.align		8
        /*0020*/ 	.dword	mrg32k3aM2
	.align		8
        /*0028*/ 	.dword	mrg32k3aM1SubSeq
	.align		8
        /*0030*/ 	.dword	mrg32k3aM2SubSeq
	.align		8
        /*0038*/ 	.dword	mrg32k3aM1Seq
	.align		8
        /*0040*/ 	.dword	mrg32k3aM2Seq
	.align		8
        /*0048*/ 	.dword	test_pt
	.align		8
        /*0050*/ 	.dword	test_ct
	.align		8
        /*0058*/ 	.dword	$str


//--------------------- .nv.constant3             --------------------------
	.section	.nv.constant3,"a",@progbits
	.align	8
.nv.constant3:
	.type		__cr_lgamma_table,@object
	.size		__cr_lgamma_table,(.L_8 - __cr_lgamma_table)
__cr_lgamma_table:
        /*0000*/ 	.byte	0x00, 0x00, 0x00, 0x00, 0x00, 0x00, 0x00, 0x00, 0x00, 0x00, 0x00, 0x00, 0x00, 0x00, 0x00, 0x00
        /*0010*/ 	.byte	0xef, 0x39, 0xfa, 0xfe, 0x42, 0x2e, 0xe6, 0x3f, 0x02, 0x20, 0x2a, 0xfa, 0x0b, 0xab, 0xfc, 0x3f
        /*0020*/ 	.byte	0xf9, 0x2c, 0x92, 0x7c, 0xa7, 0x6c, 0x09, 0x40, 0xc9, 0x79, 0x44, 0x3c, 0x64, 0x26, 0x13, 0x40
        /*0030*/ 	.byte	0xca, 0x01, 0xcf, 0x3a, 0x27, 0x51, 0x1a, 0x40, 0x30, 0xcc, 0x2d, 0xf3, 0xe1, 0x0c, 0x21, 0x40
        /*0040*/ 	.byte	0x0d, 0xb7, 0xfc, 0x82, 0x8e, 0x35, 0x25, 0x40
.L_8:


//--------------------- .text._Z5brutev           --------------------------
	.section	.text._Z5brutev,"ax",@progbits
	.align	128
        .global         _Z5brutev
        .type           _Z5brutev,@function
        .size           _Z5brutev,(.L_x_56 - _Z5brutev)
        .other          _Z5brutev,@"STO_CUDA_ENTRY STV_DEFAULT"
_Z5brutev:
.text._Z5brutev:
[----:B------:R-:W0:Y:S01]  /*0000*/  LDC R1, c[0x0][0x37c] ;  /* 0x0000df00ff017b82 */ /* 0x000e220000000800 */
[----:B------:R-:W1:Y:S07]  /*0010*/  S2R R0, SR_CTAID.Z ;  /* 0x0000000000007919 */ /* 0x000e6e0000002700 */
[----:B------:R-:W-:Y:S01]  /*0020*/  S2UR UR4, SR_CTAID.X ;  /* 0x00000000000479c3 */ /* 0x000fe20000002500 */
[----:B------:R-:W2:Y:S01]  /*0030*/  LDCU UR6, c[0x0][0x2f8] ;  /* 0x00005f00ff0677ac */ /* 0x000ea20008000800 */
[----:B0-----:R-:W-:Y:S01]  /*0040*/  VIADD R1, R1, 0xfffffff0 ;  /* 0xfffffff001017836 */ /* 0x001fe20000000000 */
[----:B------:R-:W0:Y:S01]  /*0050*/  S2R R16, SR_TID.X ;  /* 0x0000000000107919 */ /* 0x000e220000002100 */
[----:B------:R-:W-:Y:S01]  /*0060*/  BSSY.RECONVERGENT B0, `(.L_x_0) ;  /* 0x000003f000007945 */ /* 0x000fe20003800200 */
[----:B------:R-:W3:Y:S01]  /*0070*/  LDCU.64 UR36, c[0x0][0x358] ;  /* 0x00006b00ff2477ac */ /* 0x000ee20008000a00 */
[----:B------:R-:W-:-:S02]  /*0080*/  HFMA2 R4, -RZ, RZ, 0, 5.9604644775390625e-08 ;  /* 0x00000001ff047431 */ /* 0x000fc400000001ff */
[----:B------:R-:W4:Y:S01]  /*0090*/  S2UR UR5, SR_CTAID.Y ;  /* 0x00000000000579c3 */ /* 0x000f220000002600 */
[----:B--2---:R-:W-:Y:S01]  /*00a0*/  IADD3 R2, P1, PT, R1, UR6, RZ ;  /* 0x0000000601027c10 */ /* 0x004fe2000ff3e0ff */
[----:B----4-:R-:W-:Y:S01]  /*00b0*/  ULEA UR4, UR5, UR4, 0x8 ;  /* 0x0000000405047291 */ /* 0x010fe2000f8e40ff */
[----:B------:R-:W2:Y:S05]  /*00c0*/  LDCU UR5, c[0x0][0x2fc] ;  /* 0x00005f80ff0577ac */ /* 0x000eaa0008000800 */
[----:B-1----:R-:W-:Y:S01]  /*00d0*/  LEA R17, R0, UR4, 0x10 ;  /* 0x0000000400117c11 */ /* 0x002fe2000f8e80ff */
[----:B------:R-:W-:-:S04]  /*00e0*/  IMAD.MOV.U32 R0, RZ, RZ, RZ ;  /* 0x000000ffff007224 */ /* 0x000fc800078e00ff */
[----:B0-----:R-:W-:Y:S01]  /*00f0*/  IMAD.U32 R16, R17, 0x100, R16 ;  /* 0x0000010011107824 */ /* 0x001fe200078e0010 */
[----:B------:R-:W-:-:S04]  /*0100*/  MOV R17, RZ ;  /* 0x000000ff00117202 */ /* 0x000fc80000000f00 */
[----:B------:R-:W-:Y:S01]  /*0110*/  ISETP.NE.AND P0, PT, R16, RZ, PT ;  /* 0x000000ff1000720c */ /* 0x000fe20003f05270 */
[----:B--2---:R-:W-:-:S12]  /*0120*/  IMAD.X R18, RZ, RZ, UR5, P1 ;  /* 0x00000005ff127e24 */ /* 0x004fd800088e06ff */
[----:B---3--:R-:W-:Y:S05]  /*0130*/  @!P0 BRA `(.L_x_1) ;  /* 0x0000000000c48947 */ /* 0x008fea0003800000 */
[----:B------:R-:W0:Y:S02]  /*0140*/  LDC.64 R8, c[0x4][0x48] ;  /* 0x01001200ff087b82 */ /* 0x000e240000000a00 */
[----:B0-----:R-:W5:Y:S01]  /*0150*/  LDG.E.64 R8, desc[UR36][R8.64] ;  /* 0x0000002408087981 */ /* 0x001f62000c1e1b00 */
[----:B------:R-:W-:Y:S01]  /*0160*/  IMAD.MOV.U32 R4, RZ, RZ, 0x1 ;  /* 0x00000001ff047424 */ /* 0x000fe200078e00ff */
[----:B------:R-:W-:Y:S01]  /*0170*/  MOV R3, R16 ;  /* 0x0000001000037202 */ /* 0x000fe20000000f00 */
[----:B------:R-:W-:Y:S02]  /*0180*/  IMAD.MOV.U32 R0, RZ, RZ, RZ ;  /* 0x000000ffff007224 */ /* 0x000fe400078e00ff */
[----:B------:R-:W-:-:S07]  /*0190*/  IMAD.MOV.U32 R6, RZ, RZ, RZ ;  /* 0x000000ffff067224 */ /* 0x000fce00078e00ff */
.L_x_4:
[----:B-----5:R-:W-:Y:S01]  /*01a0*/  IMAD.WIDE.U32 R10, R9, -0x7fffaaaf, RZ ;  /* 0x80005551090a7825 */ /* 0x020fe200078e00ff */
[----:B------:R-:W-:Y:S01]  /*01b0*/  LOP3.LUT R7, R3, 0x1, RZ, 0xc0, !PT ;  /* 0x0000000103077812 */ /* 0x000fe200078ec0ff */
[----:B------:R-:W-:Y:S03]  /*01c0*/  BSSY.RECONVERGENT B1, `(.L_x_2) ;  /* 0x0000022000017945 */ /* 0x000fe60003800200 */
[----:B------:R-:W-:Y:S01]  /*01d0*/  ISETP.NE.U32.AND P1, PT, R7, 0x1, PT ;  /* 0x000000010700780c */ /* 0x000fe20003f25070 */
[----:B------:R-:W-:-:S03]  /*01e0*/  IMAD.WIDE.U32 R12, P0, R8, -0x7fffff98, R10 ;  /* 0x80000068080c7825 */ /* 0x000fc6000780000a */
[----:B------:R-:W-:Y:S01]  /*01f0*/  ISETP.NE.U32.AND.EX P1, PT, RZ, RZ, PT, P1 ;  /* 0x000000ffff00720c */ /* 0x000fe20003f25110 */
[----:B------:R-:W-:Y:S01]  /*0200*/  IMAD.WIDE.U32 R10, R8, -0x7fffaaaf, RZ ;  /* 0x80005551080a7825 */ /* 0x000fe200078e00ff */
[----:B------:R-:W-:-:S03]  /*0210*/  MOV R14, R13 ;  /* 0x0000000d000e7202 */ /* 0x000fc60000000f00 */
[----:B------:R-:W-:Y:S01]  /*0220*/  IMAD.X R15, RZ, RZ, RZ, P0 ;  /* 0x000000ffff0f7224 */ /* 0x000fe200000e06ff */
[----:B------:R-:W-:-:S05]  /*0230*/  IADD3 RZ, P0, PT, R11, R12, RZ ;  /* 0x0000000c0bff7210 */ /* 0x000fca0007f1e0ff */
[----:B------:R-:W-:Y:S01]  /*0240*/  IMAD.WIDE.U32.X R10, R9, -0x7fffff98, R14, P0 ;  /* 0x80000068090a7825 */ /* 0x000fe200000e040e */
[----:B------:R-:W-:-:S04]  /*0250*/  ISETP.GT.U32.AND P0, PT, R3, 0x1, PT ;  /* 0x000000010300780c */ /* 0x000fc80003f04070 */
[--C-:B------:R-:W-:Y:S02]  /*0260*/  SHF.R.U64 R13, R10, 0x1f, R11.reuse ;  /* 0x0000001f0a0d7819 */ /* 0x100fe4000000120b */
[----:B------:R-:W-:-:S03]  /*0270*/  SHF.R.U32.HI R5, RZ, 0x1f, R11 ;  /* 0x0000001fff057819 */ /* 0x000fc6000001160b */
[----:B------:R-:W-:-:S04]  /*0280*/  IMAD.WIDE.U32 R10, R13, 0xd1, R8 ;  /* 0x000000d10d0a7825 */ /* 0x000fc800078e0008 */
[----:B------:R-:W-:Y:S02]  /*0290*/  IMAD R5, R5, 0xd1, RZ ;  /* 0x000000d105057824 */ /* 0x000fe400078e02ff */
[----:B------:R-:W-:-:S03]  /*02a0*/  IMAD.WIDE.U32 R8, R10, R10, RZ ;  /* 0x0000000a0a087225 */ /* 0x000fc600078e00ff */
[----:B------:R-:W-:-:S05]  /*02b0*/  IADD3 R13, PT, PT, R11, -R13, R5 ;  /* 0x8000000d0b0d7210 */ /* 0x000fca0007ffe005 */
[----:B------:R-:W-:Y:S01]  /*02c0*/  IMAD R7, R13, R10, RZ ;  /* 0x0000000a0d077224 */ /* 0x000fe200078e02ff */
[----:B------:R-:W-:Y:S06]  /*02d0*/  @P1 BRA `(.L_x_3) ;  /* 0x0000000000401947 */ /* 0x000fec0003800000 */
[-C--:B------:R-:W-:Y:S02]  /*02e0*/  IMAD R15, R13, R4.reuse, RZ ;  /* 0x000000040d0f7224 */ /* 0x080fe400078e02ff */
[----:B------:R-:W-:-:S04]  /*02f0*/  IMAD.WIDE.U32 R4, R10, R4, RZ ;  /* 0x000000040a047225 */ /* 0x000fc800078e00ff */
[----:B------:R-:W-:-:S04]  /*0300*/  IMAD R15, R0, R10, R15 ;  /* 0x0000000a000f7224 */ /* 0x000fc800078e020f */
[----:B------:R-:W-:-:S04]  /*0310*/  IMAD.IADD R5, R5, 0x1, R15 ;  /* 0x0000000105057824 */ /* 0x000fc800078e020f */
[----:B------:R-:W-:-:S04]  /*0320*/  IMAD.WIDE.U32 R14, R5, -0x7fffaaaf, RZ ;  /* 0x80005551050e7825 */ /* 0x000fc800078e00ff */
[----:B------:R-:W-:-:S04]  /*0330*/  IMAD.WIDE.U32 R20, P1, R4, -0x7fffff98, R14 ;  /* 0x8000006804147825 */ /* 0x000fc8000782000e */
[----:B------:R-:W-:Y:S01]  /*0340*/  IMAD.WIDE.U32 R14, R4, -0x7fffaaaf, RZ ;  /* 0x80005551040e7825 */ /* 0x000fe200078e00ff */
[----:B------:R-:W-:-:S03]  /*0350*/  MOV R22, R21 ;  /* 0x0000001500167202 */ /* 0x000fc60000000f00 */
[----:B------:R-:W-:Y:S01]  /*0360*/  IMAD.X R23, RZ, RZ, RZ, P1 ;  /* 0x000000ffff177224 */ /* 0x000fe200008e06ff */
[----:B------:R-:W-:-:S05]  /*0370*/  IADD3 RZ, P1, PT, R15, R20, RZ ;  /* 0x000000140fff7210 */ /* 0x000fca0007f3e0ff */
[----:B------:R-:W-:-:S05]  /*0380*/  IMAD.WIDE.U32.X R14, R5, -0x7fffff98, R22, P1 ;  /* 0x80000068050e7825 */ /* 0x000fca00008e0416 */
[--C-:B------:R-:W-:Y:S02]  /*0390*/  SHF.R.U64 R19, R14, 0x1f, R15.reuse ;  /* 0x0000001f0e137819 */ /* 0x100fe4000000120f */
[----:B------:R-:W-:-:S03]  /*03a0*/  SHF.R.U32.HI R14, RZ, 0x1f, R15 ;  /* 0x0000001fff0e7819 */ /* 0x000fc6000001160f */
[----:B------:R-:W-:-:S04]  /*03b0*/  IMAD.WIDE.U32 R4, R19, 0xd1, R4 ;  /* 0x000000d113047825 */ /* 0x000fc800078e0004 */
[----:B------:R-:W-:-:S05]  /*03c0*/  IMAD R14, R14, 0xd1, RZ ;  /* 0x000000d10e0e7824 */ /* 0x000fca00078e02ff */
[----:B------:R-:W-:-:S07]  /*03d0*/  IADD3 R0, PT, PT, R5, -R19, R14 ;  /* 0x8000001305007210 */ /* 0x000fce0007ffe00e */
.L_x_3:
[----:B------:R-:W-:Y:S05]  /*03e0*/  BSYNC.RECONVERGENT B1 ;  /* 0x0000000000017941 */ /* 0x000fea0003800200 */
.L_x_2:
[----:B------:R-:W-:Y:S01]  /*03f0*/  ISETP.GT.U32.AND.EX P0, PT, R6, RZ, PT, P0 ;  /* 0x000000ff0600720c */ /* 0x000fe20003f04100 */
[----:B------:R-:W-:Y:S01]  /*0400*/  IMAD R7, R13, R10, R7 ;  /* 0x0000000a0d077224 */ /* 0x000fe200078e0207 */
[--C-:B------:R-:W-:Y:S02]  /*0410*/  SHF.R.U64 R3, R3, 0x1, R6.reuse ;  /* 0x0000000103037819 */ /* 0x100fe40000001206 */
[----:B------:R-:W-:Y:S01]  /*0420*/  SHF.R.U32.HI R6, RZ, 0x1, R6 ;  /* 0x00000001ff067819 */ /* 0x000fe20000011606 */
[----:B------:R-:W-:-:S08]  /*0430*/  IMAD.IADD R9, R9, 0x1, R7 ;  /* 0x0000000109097824 */ /* 0x000fd000078e0207 */
[----:B------:R-:W-:Y:S05]  /*0440*/  @P0 BRA `(.L_x_4) ;  /* 0xfffffffc00540947 */ /* 0x000fea000383ffff */
.L_x_1:
[----:B------:R-:W-:Y:S05]  /*0450*/  BSYNC.RECONVERGENT B0 ;  /* 0x0000000000007941 */ /* 0x000fea0003800200 */
.L_x_0:
[----:B------:R-:W0:Y:S02]  /*0460*/  LDC.64 R6, c[0x4][0x50] ;  /* 0x01001400ff067b82 */ /* 0x000e240000000a00 */
[----:B0-----:R-:W2:Y:S01]  /*0470*/  LDG.E.64 R6, desc[UR36][R6.64] ;  /* 0x0000002406067981 */ /* 0x001ea2000c1e1b00 */
[----:B------:R-:W-:Y:S01]  /*0480*/  BSSY.RECONVERGENT B6, `(.L_x_5) ;  /* 0x000000f000067945 */ /* 0x000fe20003800200 */
[----:B--2---:R-:W-:-:S04]  /*0490*/  ISETP.NE.U32.AND P0, PT, R4, R6, PT ;  /* 0x000000060400720c */ /* 0x004fc80003f05070 */
[----:B------:R-:W-:-:S13]  /*04a0*/  ISETP.NE.AND.EX P0, PT, R0, R7, PT, P0 ;  /* 0x000000070000720c */ /* 0x000fda0003f05300 */
[----:B------:R-:W-:Y:S05]  /*04b0*/  @P0 BRA `(.L_x_6) ;  /* 0x00000000002c0947 */ /* 0x000fea0003800000 */
[----:B------:R-:W-:Y:S01]  /*04c0*/  MOV R0, 0x0 ;  /* 0x0000000000007802 */ /* 0x000fe20000000f00 */
[----:B------:R0:W-:Y:S01]  /*04d0*/  STL [R1], RZ ;  /* 0x000000ff01007387 */ /* 0x0001e20000100800 */
[----:B------:R-:W1:Y:S01]  /*04e0*/  LDCU.64 UR4, c[0x4][0x58] ;  /* 0x01000b00ff0477ac */ /* 0x000e620008000a00 */
[----:B------:R-:W-:Y:S01]  /*04f0*/  IMAD.MOV.U32 R6, RZ, RZ, R2 ;  /* 0x000000ffff067224 */ /* 0x000fe200078e0002 */
[----:B------:R0:W2:Y:S01]  /*0500*/  LDC.64 R8, c[0x4][R0] ;  /* 0x0100000000087b82 */ /* 0x0000a20000000a00 */
[----:B------:R0:W-:Y:S01]  /*0510*/  STL.64 [R1+0x8], R16 ;  /* 0x0000081001007387 */ /* 0x0001e20000100a00 */
[----:B------:R-:W-:Y:S02]  /*0520*/  IMAD.MOV.U32 R7, RZ, RZ, R18 ;  /* 0x000000ffff077224 */ /* 0x000fe400078e0012 */
[----:B-1----:R-:W-:Y:S01]  /*0530*/  IMAD.U32 R4, RZ, RZ, UR4 ;  /* 0x00000004ff047e24 */ /* 0x002fe2000f8e00ff */
[----:B0-----:R-:W-:-:S07]  /*0540*/  MOV R5, UR5 ;  /* 0x0000000500057c02 */ /* 0x001fce0008000f00 */
[----:B------:R-:W-:-:S07]  /*0550*/  LEPC R20, `(.L_x_6) ;  /* 0x000000001014794e */ /* 0x000fce0000000000 */
[----:B--2---:R-:W-:Y:S05]  /*0560*/  CALL.ABS.NOINC R8 ;  /* 0x0000000008007343 */ /* 0x004fea0003c00000 */
.L_x_6:
[----:B------:R-:W-:Y:S05]  /*0570*/  BSYNC.RECONVERGENT B6 ;  /* 0x0000000000067941 */ /* 0x000fea0003800200 */
.L_x_5:
[----:B------:R-:W-:Y:S01]  /*0580*/  ISETP.NE.AND P0, PT, R16, RZ, PT ;  /* 0x000000ff1000720c */ /* 0x000fe20003f05270 */
[----:B------:R-:W-:Y:S01]  /*0590*/  BSSY.RECONVERGENT B0, `(.L_x_7) ;  /* 0x0000035000007945 */ /* 0x000fe20003800200 */
[----:B------:R-:W-:Y:S02]  /*05a0*/  HFMA2 R6, -RZ, RZ, 0, 5.9604644775390625e-08 ;  /* 0x00000001ff067431 */ /* 0x000fe400000001ff */
[----:B------:R-:W-:-:S09]  /*05b0*/  IMAD.MOV.U32 R0, RZ, RZ, RZ ;  /* 0x000000ffff007224 */ /* 0x000fd200078e00ff */
[----:B------:R-:W-:Y:S05]  /*05c0*/  @!P0 BRA `(.L_x_8) ;  /* 0x0000000000c48947 */ /* 0x000fea0003800000 */
[----:B------:R-:W0:Y:S02]  /*05d0*/  LDC.64 R8, c[0x4][0x48] ;  /* 0x01001200ff087b82 */ /* 0x000e240000000a00 */
[----:B0-----:R-:W5:Y:S01]  /*05e0*/  LDG.E.64 R8, desc[UR36][R8.64+0x8] ;  /* 0x0000082408087981 */ /* 0x001f62000c1e1b00 */
[----:B------:R-:W-:Y:S01]  /*05f0*/  IMAD.MOV.U32 R6, RZ, RZ, 0x1 ;  /* 0x00000001ff067424 */ /* 0x000fe200078e00ff */
[----:B------:R-:W-:Y:S01]  /*0600*/  MOV R0, RZ ;  /* 0x000000ff00007202 */ /* 0x000fe20000000f00 */
[----:B------:R-:W-:Y:S02]  /*0610*/  IMAD.MOV.U32 R3, RZ, RZ, R16 ;  /* 0x000000ffff037224 */ /* 0x000fe400078e0010 */
[----:B------:R-:W-:-:S07]  /*0620*/  IMAD.MOV.U32 R4, RZ, RZ, RZ ;  /* 0x000000ffff047224 */ /* 0x000fce00078e00ff */
.L_x_11:
[----:B-----5:R-:W-:Y:S01]  /*0630*/  IMAD.WIDE.U32 R10, R9, -0x7fffaaaf, RZ ;  /* 0x80005551090a7825 */ /* 0x020fe200078e00ff */
[----:B------:R-:W-:Y:S01]  /*0640*/  LOP3.LUT R7, R3, 0x1, RZ, 0xc0, !PT ;  /* 0x0000000103077812 */ /* 0x000fe200078ec0ff */
[----:B------:R-:W-:Y:S03]  /*0650*/  BSSY.RECONVERGENT B1, `(.L_x_9) ;  /* 0x0000022000017945 */ /* 0x000fe60003800200 */
[----:B------:R-:W-:Y:S01]  /*0660*/  ISETP.NE.U32.AND P1, PT, R7, 0x1, PT ;  /* 0x000000010700780c */ /* 0x000fe20003f25070 */
[----:B------:R-:W-:-:S03]  /*0670*/  IMAD.WIDE.U32 R12, P0, R8, -0x7fffff98, R10 ;  /* 0x80000068080c7825 */ /* 0x000fc6000780000a */
[----:B------:R-:W-:Y:S01]  /*0680*/  ISETP.NE.U32.AND.EX P1, PT, RZ, RZ, PT, P1 ;  /* 0x000000ffff00720c */ /* 0x000fe20003f25110 */
[----:B------:R-:W-:Y:S01]  /*0690*/  IMAD.WIDE.U32 R10, R8, -0x7fffaaaf, RZ ;  /* 0x80005551080a7825 */ /* 0x000fe200078e00ff */
[----:B------:R-:W-:-:S03]  /*06a0*/  IADD3.X R15, PT, PT, RZ, RZ, RZ, P0, !PT ;  /* 0x000000ffff0f7210 */ /* 0x000fc600007fe4ff */
[----:B------:R-:W-:Y:S01]  /*06b0*/  IMAD.MOV.U32 R14, RZ, RZ, R13 ;  /* 0x000000ffff0e7224 */ /* 0x000fe200078e000d */
        /* <DEDUP_REMOVED lines=18> */
[----:B------:R-:W-:-:S03]  /*07e0*/  IADD3.X R23, PT, PT, RZ, RZ, RZ, P1, !PT ;  /* 0x000000ffff177210 */ /* 0x000fc60000ffe4ff */
[----:B------:R-:W-:Y:S01]  /*07f0*/  IMAD.MOV.U32 R22, RZ, RZ, R21 ;  /* 0x000000ffff167224 */ /* 0x000fe200078e0015 */
[----:B------:R-:W-:-:S05]  /*0800*/  IADD3 RZ, P1, PT, R15, R20, RZ ;  /* 0x000000140fff7210 */ /* 0x000fca0007f3e0ff */
[----:B------:R-:W-:-:S05]  /*0810*/  IMAD.WIDE.U32.X R14, R7, -0x7fffff98, R22, P1 ;  /* 0x80000068070e7825 */ /* 0x000fca00008e0416 */
[--C-:B------:R-:W-:Y:S02]  /*0820*/  SHF.R.U64 R19, R14, 0x1f, R15.reuse ;  /* 0x0000001f0e137819 */ /* 0x100fe4000000120f */
[----:B------:R-:W-:-:S03]  /*0830*/  SHF.R.U32.HI R14, RZ, 0x1f, R15 ;  /* 0x0000001fff0e7819 */ /* 0x000fc6000001160f */
[----:B------:R-:W-:-:S04]  /*0840*/  IMAD.WIDE.U32 R6, R19, 0xd1, R6 ;  /* 0x000000d113067825 */ /* 0x000fc800078e0006 */
[----:B------:R-:W-:-:S05]  /*0850*/  IMAD R14, R14, 0xd1, RZ ;  /* 0x000000d10e0e7824 */ /* 0x000fca00078e02ff */
[----:B------:R-:W-:-:S07]  /*0860*/  IADD3 R0, PT, PT, R7, -R19, R14 ;  /* 0x8000001307007210 */ /* 0x000fce0007ffe00e */
.L_x_10:
[----:B------:R-:W-:Y:S05]  /*0870*/  BSYNC.RECONVERGENT B1 ;  /* 0x0000000000017941 */ /* 0x000fea0003800200 */
.L_x_9:
[----:B------:R-:W-:Y:S01]  /*0880*/  ISETP.GT.U32.AND.EX P0, PT, R4, RZ, PT, P0 ;  /* 0x000000ff0400720c */ /* 0x000fe20003f04100 */
[----:B------:R-:W-:Y:S01]  /*0890*/  IMAD R5, R13, R10, R5 ;  /* 0x0000000a0d057224 */ /* 0x000fe200078e0205 */
[--C-:B------:R-:W-:Y:S02]  /*08a0*/  SHF.R.U64 R3, R3, 0x1, R4.reuse ;  /* 0x0000000103037819 */ /* 0x100fe40000001204 */
[----:B------:R-:W-:Y:S01]  /*08b0*/  SHF.R.U32.HI R4, RZ, 0x1, R4 ;  /* 0x00000001ff047819 */ /* 0x000fe20000011604 */
[----:B------:R-:W-:-:S08]  /*08c0*/  IMAD.IADD R9, R9, 0x1, R5 ;  /* 0x0000000109097824 */ /* 0x000fd000078e0205 */
[----:B------:R-:W-:Y:S05]  /*08d0*/  @P0 BRA `(.L_x_11) ;  /* 0xfffffffc00540947 */ /* 0x000fea000383ffff */
.L_x_8:
[----:B------:R-:W-:Y:S05]  /*08e0*/  BSYNC.RECONVERGENT B0 ;  /* 0x0000000000007941 */ /* 0x000fea0003800200 */
.L_x_7:
[----:B------:R-:W0:Y:S02]  /*08f0*/  LDC.64 R4, c[0x4][0x50] ;  /* 0x01001400ff047b82 */ /* 0x000e240000000a00 */
[----:B0-----:R-:W2:Y:S01]  /*0900*/  LDG.E.64 R4, desc[UR36][R4.64+0x8] ;  /* 0x0000082404047981 */ /* 0x001ea2000c1e1b00 */
[----:B------:R-:W-:Y:S01]  /*0910*/  BSSY.RECONVERGENT B6, `(.L_x_12) ;  /* 0x0000010000067945 */ /* 0x000fe20003800200 */
[----:B--2---:R-:W-:-:S04]  /*0920*/  ISETP.NE.U32.AND P0, PT, R6, R4, PT ;  /* 0x000000040600720c */ /* 0x004fc80003f05070 */
[----:B------:R-:W-:-:S13]  /*0930*/  ISETP.NE.AND.EX P0, PT, R0, R5, PT, P0 ;  /* 0x000000050000720c */ /* 0x000fda0003f05300 */
[----:B------:R-:W-:Y:S05]  /*0940*/  @P0 BRA `(.L_x_13) ;  /* 0x0000000000300947 */ /* 0x000fea0003800000 */
[----:B------:R-:W-:Y:S01]  /*0950*/  HFMA2 R0, -RZ, RZ, 0, 5.9604644775390625e-08 ;  /* 0x00000001ff007431 */ /* 0x000fe200000001ff */
[----:B------:R-:W-:Y:S01]  /*0960*/  MOV R3, 0x0 ;  /* 0x0000000000037802 */ /* 0x000fe20000000f00 */
[----:B------:R0:W-:Y:S01]  /*0970*/  STL.64 [R1+0x8], R16 ;  /* 0x0000081001007387 */ /* 0x0001e20000100a00 */
[----:B------:R-:W1:Y:S01]  /*0980*/  LDCU.64 UR4, c[0x4][0x58] ;  /* 0x01000b00ff0477ac */ /* 0x000e620008000a00 */
[----:B------:R-:W-:Y:S01]  /*0990*/  MOV R6, R2 ;  /* 0x0000000200067202 */ /* 0x000fe20000000f00 */
[----:B------:R0:W2:Y:S01]  /*09a0*/  LDC.64 R8, c[0x4][R3] ;  /* 0x0100000003087b82 */ /* 0x0000a20000000a00 */
[----:B------:R-:W-:Y:S01]  /*09b0*/  IMAD.MOV.U32 R7, RZ, RZ, R18 ;  /* 0x000000ffff077224 */ /* 0x000fe200078e0012 */
[----:B------:R0:W-:Y:S01]  /*09c0*/  STL [R1], R0 ;  /* 0x0000000001007387 */ /* 0x0001e20000100800 */
[----:B-1----:R-:W-:Y:S02]  /*09d0*/  IMAD.U32 R4, RZ, RZ, UR4 ;  /* 0x00000004ff047e24 */ /* 0x002fe4000f8e00ff */
[----:B0-----:R-:W-:-:S07]  /*09e0*/  IMAD.U32 R5, RZ, RZ, UR5 ;  /* 0x00000005ff057e24 */ /* 0x001fce000f8e00ff */
[----:B------:R-:W-:-:S07]  /*09f0*/  LEPC R20, `(.L_x_13) ;  /* 0x000000001014794e */ /* 0x000fce0000000000 */
[----:B--2---:R-:W-:Y:S05]  /*0a00*/  CALL.ABS.NOINC R8 ;  /* 0x0000000008007343 */ /* 0x004fea0003c00000 */
.L_x_13:
[----:B------:R-:W-:Y:S05]  /*0a10*/  BSYNC.RECONVERGENT B6 ;  /* 0x0000000000067941 */ /* 0x000fea0003800200 */
.L_x_12:
[----:B------:R-:W-:Y:S01]  /*0a20*/  ISETP.NE.AND P0, PT, R16, RZ, PT ;  /* 0x000000ff1000720c */ /* 0x000fe20003f05270 */
[----:B------:R-:W-:Y:S01]  /*0a30*/  BSSY.RECONVERGENT B0, `(.L_x_14) ;  /* 0x0000035000007945 */ /* 0x000fe20003800200 */
[----:B------:R-:W-:Y:S02]  /*0a40*/  HFMA2 R0, -RZ, RZ, 0, 0 ;  /* 0x00000000ff007431 */ /* 0x000fe400000001ff */
[----:B------:R-:W-:-:S09]  /*0a50*/  IMAD.MOV.U32 R6, RZ, RZ, 0x1 ;  /* 0x00000001ff067424 */ /* 0x000fd200078e00ff */
[----:B------:R-:W-:Y:S05]  /*0a60*/  @!P0 BRA `(.L_x_15) ;  /* 0x0000000000c48947 */ /* 0x000fea0003800000 */
[----:B------:R-:W0:Y:S02]  /*0a70*/  LDC.64 R8, c[0x4][0x48] ;  /* 0x01001200ff087b82 */ /* 0x000e240000000a00 */
[----:B0-----:R-:W5:Y:S01]  /*0a80*/  LDG.E.64 R8, desc[UR36][R8.64+0x10] ;  /* 0x0000102408087981 */ /* 0x001f62000c1e1b00 */
[----:B------:R-:W-:Y:S01]  /*0a90*/  IMAD.MOV.U32 R6, RZ, RZ, 0x1 ;  /* 0x00000001ff067424 */ /* 0x000fe200078e00ff */
[----:B------:R-:W-:Y:S01]  /*0aa0*/  MOV R3, R16 ;  /* 0x0000001000037202 */ /* 0x000fe20000000f00 */
[----:B------:R-:W-:Y:S02]  /*0ab0*/  IMAD.MOV.U32 R0, RZ, RZ, RZ ;  /* 0x000000ffff007224 */ /* 0x000fe400078e00ff */
[----:B------:R-:W-:-:S07]  /*0ac0*/  IMAD.MOV.U32 R4, RZ, RZ, RZ ;  /* 0x000000ffff047224 */ /* 0x000fce00078e00ff */
.L_x_18:
        /* <DEDUP_REMOVED lines=36> */
.L_x_17:
[----:B------:R-:W-:Y:S05]  /*0d10*/  BSYNC.RECONVERGENT B1 ;  /* 0x0000000000017941 */ /* 0x000fea0003800200 */
.L_x_16:
[----:B------:R-:W-:Y:S01]  /*0d20*/  ISETP.GT.U32.AND.EX P0, PT, R4, RZ, PT, P0 ;  /* 0x000000ff0400720c */ /* 0x000fe20003f04100 */
[----:B------:R-:W-:Y:S01]  /*0d30*/  IMAD R5, R13, R10, R5 ;  /* 0x0000000a0d057224 */ /* 0x000fe200078e0205 */
[--C-:B------:R-:W-:Y:S02]  /*0d40*/  SHF.R.U64 R3, R3, 0x1, R4.reuse ;  /* 0x0000000103037819 */ /* 0x100fe40000001204 */
[----:B------:R-:W-:Y:S02]  /*0d50*/  SHF.R.U32.HI R4, RZ, 0x1, R4 ;  /* 0x00000001ff047819 */ /* 0x000fe40000011604 */
[----:B------:R-:W-:-:S07]  /*0d60*/  IADD3 R9, PT, PT, R9, R5, RZ ;  /* 0x0000000509097210 */ /* 0x000fce0007ffe0ff */
[----:B------:R-:W-:Y:S05]  /*0d70*/  @P0 BRA `(.L_x_18) ;  /* 0xfffffffc00540947 */ /* 0x000fea000383ffff */
.L_x_15:
[----:B------:R-:W-:Y:S05]  /*0d80*/  BSYNC.RECONVERGENT B0 ;  /* 0x0000000000007941 */ /* 0x000fea0003800200 */
.L_x_14:
[----:B------:R-:W0:Y:S02]  /*0d90*/  LDC.64 R4, c[0x4][0x50] ;  /* 0x01001400ff047b82 */ /* 0x000e240000000a00 */
[----:B0-----:R-:W2:Y:S01]  /*0da0*/  LDG.E.64 R4, desc[UR36][R4.64+0x10] ;  /* 0x0000102404047981 */ /* 0x001ea2000c1e1b00 */
[----:B------:R-:W-:Y:S01]  /*0db0*/  BSSY.RECONVERGENT B6, `(.L_x_19) ;  /* 0x0000010000067945 */ /* 0x000fe20003800200 */
[----:B--2---:R-:W-:-:S04]  /*0dc0*/  ISETP.NE.U32.AND P0, PT, R6, R4, PT ;  /* 0x000000040600720c */ /* 0x004fc80003f05070 */
[----:B------:R-:W-:-:S13]  /*0dd0*/  ISETP.NE.AND.EX P0, PT, R0, R5, PT, P0 ;  /* 0x000000050000720c */ /* 0x000fda0003f05300 */
[----:B------:R-:W-:Y:S05]  /*0de0*/  @P0 BRA `(.L_x_20) ;  /* 0x0000000000300947 */ /* 0x000fea0003800000 */
[----:B------:R-:W-:Y:S01]  /*0df0*/  IMAD.MOV.U32 R0, RZ, RZ, 0x2 ;  /* 0x00000002ff007424 */ /* 0x000fe200078e00ff */
[----:B------:R-:W-:Y:S01]  /*0e00*/  MOV R3, 0x0 ;  /* 0x0000000000037802 */ /* 0x000fe20000000f00 */
[----:B------:R0:W-:Y:S01]  /*0e10*/  STL.64 [R1+0x8], R16 ;  /* 0x0000081001007387 */ /* 0x0001e20000100a00 */
[----:B------:R-:W1:Y:S01]  /*0e20*/  LDCU.64 UR4, c[0x4][0x58] ;  /* 0x01000b00ff0477ac */ /* 0x000e620008000a00 */
[----:B------:R-:W-:Y:S01]  /*0e30*/  MOV R6, R2 ;  /* 0x0000000200067202 */ /* 0x000fe20000000f00 */
[----:B------:R0:W2:Y:S01]  /*0e40*/  LDC.64 R8, c[0x4][R3] ;  /* 0x0100000003087b82 */ /* 0x0000a20000000a00 */
[----:B------:R0:W-:Y:S01]  /*0e50*/  STL [R1], R0 ;  /* 0x0000000001007387 */ /* 0x0001e20000100800 */
[----:B------:R-:W-:Y:S01]  /*0e60*/  IMAD.MOV.U32 R7, RZ, RZ, R18 ;  /* 0x000000ffff077224 */ /* 0x000fe200078e0012 */
[----:B-1----:R-:W-:Y:S01]  /*0e70*/  MOV R4, UR4 ;  /* 0x0000000400047c02 */ /* 0x002fe20008000f00 */
[----:B0-----:R-:W-:-:S07]  /*0e80*/  IMAD.U32 R5, RZ, RZ, UR5 ;  /* 0x00000005ff057e24 */ /* 0x001fce000f8e00ff */
[----:B------:R-:W-:-:S07]  /*0e90*/  LEPC R20, `(.L_x_20) ;  /* 0x000000001014794e */ /* 0x000fce0000000000 */
[----:B--2---:R-:W-:Y:S05]  /*0ea0*/  CALL.ABS.NOINC R8 ;  /* 0x0000000008007343 */ /* 0x004fea0003c00000 */
.L_x_20:
[----:B------:R-:W-:Y:S05]  /*0eb0*/  BSYNC.RECONVERGENT B6 ;  /* 0x0000000000067941 */ /* 0x000fea0003800200 */
.L_x_19:
[----:B------:R-:W-:Y:S01]  /*0ec0*/  ISETP.NE.AND P0, PT, R16, RZ, PT ;  /* 0x000000ff1000720c */ /* 0x000fe20003f05270 */
[----:B------:R-:W-:Y:S01]  /*0ed0*/  BSSY.RECONVERGENT B0, `(.L_x_21) ;  /* 0x0000035000007945 */ /* 0x000fe20003800200 */
[----:B------:R-:W-:Y:S02]  /*0ee0*/  HFMA2 R6, -RZ, RZ, 0, 5.9604644775390625e-08 ;  /* 0x00000001ff067431 */ /* 0x000fe400000001ff */
[----:B------:R-:W-:-:S09]  /*0ef0*/  IMAD.MOV.U32 R0, RZ, RZ, RZ ;  /* 0x000000ffff007224 */ /* 0x000fd200078e00ff */
[----:B------:R-:W-:Y:S05]  /*0f00*/  @!P0 BRA `(.L_x_22) ;  /* 0x0000000000c48947 */ /* 0x000fea0003800000 */
[----:B------:R-:W0:Y:S02]  /*0f10*/  LDC.64 R8, c[0x4][0x48] ;  /* 0x01001200ff087b82 */ /* 0x000e240000000a00 */
[----:B0-----:R-:W5:Y:S01]  /*0f20*/  LDG.E.64 R8, desc[UR36][R8.64+0x18] ;  /* 0x0000182408087981 */ /* 0x001f62000c1e1b00 */
[----:B------:R-:W-:Y:S01]  /*0f30*/  MOV R6, 0x1 ;  /* 0x0000000100067802 */ /* 0x000fe20000000f00 */
[----:B------:R-:W-:Y:S01]  /*0f40*/  IMAD.MOV.U32 R0, RZ, RZ, RZ ;  /* 0x000000ffff007224 */ /* 0x000fe200078e00ff */
[----:B------:R-:W-:Y:S01]  /*0f50*/  MOV R3, R16 ;  /* 0x0000001000037202 */ /* 0x000fe20000000f00 */
[----:B------:R-:W-:-:S07]  /*0f60*/  IMAD.MOV.U32 R4, RZ, RZ, RZ ;  /* 0x000000ffff047224 */ /* 0x000fce00078e00ff */
.L_x_25:
        /* <DEDUP_REMOVED lines=22> */
[----:B------:R-:W-:-:S05]  /*10d0*/  IMAD R15, R0, R10, R15 ;  /* 0x0000000a000f7224 */ /* 0x000fca00078e020f */
[----:B------:R-:W-:-:S05]  /*10e0*/  IADD3 R7, PT, PT, R7, R15, RZ ;  /* 0x0000000f07077210 */ /* 0x000fca0007ffe0ff */
        /* <DEDUP_REMOVED lines=12> */
.L_x_24:
[----:B------:R-:W-:Y:S05]  /*11b0*/  BSYNC.RECONVERGENT B1 ;  /* 0x0000000000017941 */ /* 0x000fea0003800200 */
.L_x_23:
[----:B------:R-:W-:Y:S01]  /*11c0*/  ISETP.GT.U32.AND.EX P0, PT, R4, RZ, PT, P0 ;  /* 0x000000ff0400720c */ /* 0x000fe20003f04100 */
[----:B------:R-:W-:Y:S01]  /*11d0*/  IMAD R5, R13, R10, R5 ;  /* 0x0000000a0d057224 */ /* 0x000fe200078e0205 */
[--C-:B------:R-:W-:Y:S02]  /*11e0*/  SHF.R.U64 R3, R3, 0x1, R4.reuse ;  /* 0x0000000103037819 */ /* 0x100fe40000001204 */
[----:B------:R-:W-:Y:S01]  /*11f0*/  SHF.R.U32.HI R4, RZ, 0x1, R4 ;  /* 0x00000001ff047819 */ /* 0x000fe20000011604 */
[----:B------:R-:W-:-:S08]  /*1200*/  IMAD.IADD R9, R9, 0x1, R5 ;  /* 0x0000000109097824 */ /* 0x000fd000078e0205 */
[----:B------:R-:W-:Y:S05]  /*1210*/  @P0 BRA `(.L_x_25) ;  /* 0xfffffffc00540947 */ /* 0x000fea000383ffff */
.L_x_22:
[----:B------:R-:W-:Y:S05]  /*1220*/  BSYNC.RECONVERGENT B0 ;  /* 0x0000000000007941 */ /* 0x000fea0003800200 */
.L_x_21:
[----:B------:R-:W0:Y:S02]  /*1230*/  LDC.64 R4, c[0x4][0x50] ;  /* 0x01001400ff047b82 */ /* 0x000e240000000a00 */
[----:B0-----:R-:W2:Y:S01]  /*1240*/  LDG.E.64 R4, desc[UR36][R4.64+0x18] ;  /* 0x0000182404047981 */ /* 0x001ea2000c1e1b00 */
[----:B------:R-:W-:Y:S01]  /*1250*/  BSSY.RECONVERGENT B6, `(.L_x_26) ;  /* 0x0000010000067945 */ /* 0x000fe20003800200 */
[----:B--2---:R-:W-:-:S04]  /*1260*/  ISETP.NE.U32.AND P0, PT, R6, R4, PT ;  /* 0x000000040600720c */ /* 0x004fc80003f05070 */
[----:B------:R-:W-:-:S13]  /*1270*/  ISETP.NE.AND.EX P0, PT, R0, R5, PT, P0 ;  /* 0x000000050000720c */ /* 0x000fda0003f05300 */
[----:B------:R-:W-:Y:S05]  /*1280*/  @P0 BRA `(.L_x_27) ;  /* 0x0000000000300947 */ /* 0x000fea0003800000 */
[----:B------:R-:W-:Y:S01]  /*1290*/  HFMA2 R0, -RZ, RZ, 0, 1.78813934326171875e-07 ;  /* 0x00000003ff007431 */ /* 0x000fe200000001ff */
[----:B------:R-:W-:Y:S01]  /*12a0*/  MOV R3, 0x0 ;  /* 0x0000000000037802 */ /* 0x000fe20000000f00 */
[----:B------:R0:W-:Y:S01]  /*12b0*/  STL.64 [R1+0x8], R16 ;  /* 0x0000081001007387 */ /* 0x0001e20000100a00 */
[----:B------:R-:W1:Y:S01]  /*12c0*/  LDCU.64 UR4, c[0x4][0x58] ;  /* 0x01000b00ff0477ac */ /* 0x000e620008000a00 */
[----:B------:R-:W-:Y:S01]  /*12d0*/  IMAD.MOV.U32 R6, RZ, RZ, R2 ;  /* 0x000000ffff067224 */ /* 0x000fe200078e0002 */
[----:B------:R0:W2:Y:S01]  /*12e0*/  LDC.64 R8, c[0x4][R3] ;  /* 0x0100000003087b82 */ /* 0x0000a20000000a00 */
[----:B------:R-:W-:Y:S01]  /*12f0*/  MOV R7, R18 ;  /* 0x0000001200077202 */ /* 0x000fe20000000f00 */
[----:B------:R0:W-:Y:S01]  /*1300*/  STL [R1], R0 ;  /* 0x0000000001007387 */ /* 0x0001e20000100800 */
[----:B-1----:R-:W-:Y:S01]  /*1310*/  IMAD.U32 R4, RZ, RZ, UR4 ;  /* 0x00000004ff047e24 */ /* 0x002fe2000f8e00ff */
[----:B0-----:R-:W-:-:S07]  /*1320*/  MOV R5, UR5 ;  /* 0x0000000500057c02 */ /* 0x001fce0008000f00 */
[----:B------:R-:W-:-:S07]  /*1330*/  LEPC R20, `(.L_x_27) ;  /* 0x000000001014794e */ /* 0x000fce0000000000 */
[----:B--2---:R-:W-:Y:S05]  /*1340*/  CALL.ABS.NOINC R8 ;  /* 0x0000000008007343 */ /* 0x004fea0003c00000 */
.L_x_27:
[----:B------:R-:W-:Y:S05]  /*1350*/  BSYNC.RECONVERGENT B6 ;  /* 0x0000000000067941 */ /* 0x000fea0003800200 */
.L_x_26:
        /* <DEDUP_REMOVED lines=8> */
[----:B------:R-:W-:Y:S01]  /*13e0*/  MOV R0, RZ ;  /* 0x000000ff00007202 */ /* 0x000fe20000000f00 */
[----:B------:R-:W-:Y:S01]  /*13f0*/  IMAD.MOV.U32 R3, RZ, RZ, R16 ;  /* 0x000000ffff037224 */ /* 0x000fe200078e0010 */
[----:B------:R-:W-:-:S07]  /*1400*/  MOV R4, RZ ;  /* 0x000000ff00047202 */ /* 0x000fce0000000f00 */
.L_x_32:
        /* <DEDUP_REMOVED lines=36> */
.L_x_31:
[----:B------:R-:W-:Y:S05]  /*1650*/  BSYNC.RECONVERGENT B1 ;  /* 0x0000000000017941 */ /* 0x000fea0003800200 */
.L_x_30:
[----:B------:R-:W-:Y:S01]  /*1660*/  ISETP.GT.U32.AND.EX P0, PT, R4, RZ, PT, P0 ;  /* 0x000000ff0400720c */ /* 0x000fe20003f04100 */
[----:B------:R-:W-:Y:S01]  /*1670*/  IMAD R5, R13, R10, R5 ;  /* 0x0000000a0d057224 */ /* 0x000fe200078e0205 */
[--C-:B------:R-:W-:Y:S02]  /*1680*/  SHF.R.U64 R3, R3, 0x1, R4.reuse ;  /* 0x0000000103037819 */ /* 0x100fe40000001204 */
[----:B------:R-:W-:Y:S02]  /*1690*/  SHF.R.U32.HI R4, RZ, 0x1, R4 ;  /* 0x00000001ff047819 */ /* 0x000fe40000011604 */
[----:B------:R-:W-:-:S07]  /*16a0*/  IADD3 R9, PT, PT, R9, R5, RZ ;  /* 0x0000000509097210 */ /* 0x000fce0007ffe0ff */
[----:B------:R-:W-:Y:S05]  /*16b0*/  @P0 BRA `(.L_x_32) ;  /* 0xfffffffc00540947 */ /* 0x000fea000383ffff */
.L_x_29:
[----:B------:R-:W-:Y:S05]  /*16c0*/  BSYNC.RECONVERGENT B0 ;  /* 0x0000000000007941 */ /* 0x000fea0003800200 */
.L_x_28:
        /* <DEDUP_REMOVED lines=18> */
.L_x_34:
[----:B------:R-:W-:Y:S05]  /*17f0*/  BSYNC.RECONVERGENT B6 ;  /* 0x0000000000067941 */ /* 0x000fea0003800200 */
.L_x_33:
        /* <DEDUP_REMOVED lines=11> */
.L_x_39:
        /* <DEDUP_REMOVED lines=36> */
.L_x_38:
[----:B------:R-:W-:Y:S05]  /*1af0*/  BSYNC.RECONVERGENT B1 ;  /* 0x0000000000017941 */ /* 0x000fea0003800200 */
.L_x_37:
[----:B------:R-:W-:Y:S01]  /*1b00*/  ISETP.GT.U32.AND.EX P0, PT, R4, RZ, PT, P0 ;  /* 0x000000ff0400720c */ /* 0x000fe20003f04100 */
[----:B------:R-:W-:Y:S01]  /*1b10*/  IMAD R5, R13, R10, R5 ;  /* 0x0000000a0d057224 */ /* 0x000fe200078e0205 */
[--C-:B------:R-:W-:Y:S02]  /*1b20*/  SHF.R.U64 R3, R3, 0x1, R4.reuse ;  /* 0x0000000103037819 */ /* 0x100fe40000001204 */
[----:B------:R-:W-:Y:S01]  /*1b30*/  SHF.R.U32.HI R4, RZ, 0x1, R4 ;  /* 0x00000001ff047819 */ /* 0x000fe20000011604 */
[----:B------:R-:W-:-:S08]  /*1b40*/  IMAD.IADD R9, R9, 0x1, R5 ;  /* 0x0000000109097824 */ /* 0x000fd000078e0205 */
[----:B------:R-:W-:Y:S05]  /*1b50*/  @P0 BRA `(.L_x_39) ;  /* 0xfffffffc00540947 */ /* 0x000fea000383ffff */
.L_x_36:
[----:B------:R-:W-:Y:S05]  /*1b60*/  BSYNC.RECONVERGENT B0 ;  /* 0x0000000000007941 */ /* 0x000fea0003800200 */
.L_x_35:
[----:B------:R-:W0:Y:S02]  /*1b70*/  LDC.64 R4, c[0x4][0x50] ;  /* 0x01001400ff047b82 */ /* 0x000e240000000a00 */
[----:B0-----:R-:W2:Y:S01]  /*1b80*/  LDG.E.64 R4, desc[UR36][R4.64+0x28] ;  /* 0x0000282404047981 */ /* 0x001ea2000c1e1b00 */
[----:B------:R-:W-:Y:S01]  /*1b90*/  BSSY.RECONVERGENT B6, `(.L_x_40) ;  /* 0x0000010000067945 */ /* 0x000fe20003800200 */
[----:B--2---:R-:W-:-:S04]  /*1ba0*/  ISETP.NE.U32.AND P0, PT, R6, R4, PT ;  /* 0x000000040600720c */ /* 0x004fc80003f05070 */
[----:B------:R-:W-:-:S13]  /*1bb0*/  ISETP.NE.AND.EX P0, PT, R0, R5, PT, P0 ;  /* 0x000000050000720c */ /* 0x000fda0003f05300 */
[----:B------:R-:W-:Y:S05]  /*1bc0*/  @P0 BRA `(.L_x_41) ;  /* 0x0000000000300947 */ /* 0x000fea0003800000 */
[----:B------:R-:W-:Y:S01]  /*1bd0*/  HFMA2 R0, -RZ, RZ, 0, 2.98023223876953125e-07 ;  /* 0x00000005ff007431 */ /* 0x000fe200000001ff */
        /* <DEDUP_REMOVED lines=11> */
.L_x_41:
[----:B------:R-:W-:Y:S05]  /*1c90*/  BSYNC.RECONVERGENT B6 ;  /* 0x0000000000067941 */ /* 0x000fea0003800200 */
.L_x_40:
        /* <DEDUP_REMOVED lines=11> */
.L_x_46:
        /* <DEDUP_REMOVED lines=36> */
.L_x_45:
[----:B------:R-:W-:Y:S05]  /*1f90*/  BSYNC.RECONVERGENT B1 ;  /* 0x0000000000017941 */ /* 0x000fea0003800200 */
.L_x_44:
[----:B------:R-:W-:Y:S01]  /*1fa0*/  ISETP.GT.U32.AND.EX P0, PT, R4, RZ, PT, P0 ;  /* 0x000000ff0400720c */ /* 0x000fe20003f04100 */
[----:B------:R-:W-:Y:S01]  /*1fb0*/  IMAD R5, R13, R10, R5 ;  /* 0x0000000a0d057224 */ /* 0x000fe200078e0205 */
[--C-:B------:R-:W-:Y:S02]  /*1fc0*/  SHF.R.U64 R3, R3, 0x1, R4.reuse ;  /* 0x0000000103037819 */ /* 0x100fe40000001204 */
[----:B------:R-:W-:Y:S02]  /*1fd0*/  SHF.R.U32.HI R4, RZ, 0x1, R4 ;  /* 0x00000001ff047819 */ /* 0x000fe40000011604 */
[----:B------:R-:W-:-:S07]  /*1fe0*/  IADD3 R9, PT, PT, R9, R5, RZ ;  /* 0x0000000509097210 */ /* 0x000fce0007ffe0ff */
[----:B------:R-:W-:Y:S05]  /*1ff0*/  @P0 BRA `(.L_x_46) ;  /* 0xfffffffc00540947 */ /* 0x000fea000383ffff */
.L_x_43:
[----:B------:R-:W-:Y:S05]  /*2000*/  BSYNC.RECONVERGENT B0 ;  /* 0x0000000000007941 */ /* 0x000fea0003800200 */
.L_x_42:
        /* <DEDUP_REMOVED lines=18> */
.L_x_48:
[----:B------:R-:W-:Y:S05]  /*2130*/  BSYNC.RECONVERGENT B6 ;  /* 0x0000000000067941 */ /* 0x000fea0003800200 */
.L_x_47:
[----:B------:R-:W-:Y:S01]  /*2140*/  ISETP.NE.AND P0, PT, R16, RZ, PT ;  /* 0x000000ff1000720c */ /* 0x000fe20003f05270 */
[----:B------:R-:W-:Y:S01]  /*2150*/  BSSY.RECONVERGENT B0, `(.L_x_49) ;  /* 0x0000035000007945 */ /* 0x000fe20003800200 */
[----:B------:R-:W-:Y:S02]  /*2160*/  HFMA2 R6, -RZ, RZ, 0, 5.9604644775390625e-08 ;  /* 0x00000001ff067431 */ /* 0x000fe400000001ff */
[----:B------:R-:W-:-:S09]  /*2170*/  IMAD.MOV.U32 R0, RZ, RZ, RZ ;  /* 0x000000ffff007224 */ /* 0x000fd200078e00ff */
[----:B------:R-:W-:Y:S05]  /*2180*/  @!P0 BRA `(.L_x_50) ;  /* 0x0000000000c48947 */ /* 0x000fea0003800000 */
[----:B------:R-:W0:Y:S02]  /*2190*/  LDC.64 R8, c[0x4][0x48] ;  /* 0x01001200ff087b82 */ /* 0x000e240000000a00 */
[----:B0-----:R-:W5:Y:S01]  /*21a0*/  LDG.E.64 R8, desc[UR36][R8.64+0x38] ;  /* 0x0000382408087981 */ /* 0x001f62000c1e1b00 */
[----:B------:R-:W-:Y:S01]  /*21b0*/  MOV R3, R16 ;  /* 0x0000001000037202 */ /* 0x000fe20000000f00 */
[----:B------:R-:W-:Y:S01]  /*21c0*/  IMAD.MOV.U32 R6, RZ, RZ, 0x1 ;  /* 0x00000001ff067424 */ /* 0x000fe200078e00ff */
[----:B------:R-:W-:Y:S01]  /*21d0*/  MOV R0, RZ ;  /* 0x000000ff00007202 */ /* 0x000fe20000000f00 */
[----:B------:R-:W-:-:S07]  /*21e0*/  IMAD.MOV.U32 R4, RZ, RZ, RZ ;  /* 0x000000ffff047224 */ /* 0x000fce00078e00ff */
.L_x_53:
        /* <DEDUP_REMOVED lines=36> */
.L_x_52:
[----:B------:R-:W-:Y:S05]  /*2430*/  BSYNC.RECONVERGENT B1 ;  /* 0x0000000000017941 */ /* 0x000fea0003800200 */
.L_x_51:
[----:B------:R-:W-:Y:S01]  /*2440*/  ISETP.GT.U32.AND.EX P0, PT, R4, RZ, PT, P0 ;  /* 0x000000ff0400720c */ /* 0x000fe20003f04100 */
[----:B------:R-:W-:Y:S01]  /*2450*/  IMAD R5, R13, R10, R5 ;  /* 0x0000000a0d057224 */ /* 0x000fe200078e0205 */
[--C-:B------:R-:W-:Y:S02]  /*2460*/  SHF.R.U64 R3, R3, 0x1, R4.reuse ;  /* 0x0000000103037819 */ /* 0x100fe40000001204 */
[----:B------:R-:W-:Y:S01]  /*2470*/  SHF.R.U32.HI R4, RZ, 0x1, R4 ;  /* 0x00000001ff047819 */ /* 0x000fe20000011604 */
[----:B------:R-:W-:-:S08]  /*2480*/  IMAD.IADD R9, R9, 0x1, R5 ;  /* 0x0000000109097824 */ /* 0x000fd000078e0205 */
[----:B------:R-:W-:Y:S05]  /*2490*/  @P0 BRA `(.L_x_53) ;  /* 0xfffffffc00540947 */ /* 0x000fea000383ffff */
.L_x_50:
[----:B------:R-:W-:Y:S05]  /*24a0*/  BSYNC.RECONVERGENT B0 ;  /* 0x0000000000007941 */ /* 0x000fea0003800200 */
.L_x_49:
[----:B------:R-:W0:Y:S02]  /*24b0*/  LDC.64 R4, c[0x4][0x50] ;  /* 0x01001400ff047b82 */ /* 0x000e240000000a00 */
[----:B0-----:R-:W2:Y:S02]  /*24c0*/  LDG.E.64 R4, desc[UR36][R4.64+0x38] ;  /* 0x0000382404047981 */ /* 0x001ea4000c1e1b00 */
[----:B--2---:R-:W-:-:S04]  /*24d0*/  ISETP.NE.U32.AND P0, PT, R6, R4, PT ;  /* 0x000000040600720c */ /* 0x004fc80003f05070 */
[----:B------:R-:W-:-:S13]  /*24e0*/  ISETP.NE.AND.EX P0, PT, R0, R5, PT, P0 ;  /* 0x000000050000720c */ /* 0x000fda0003f05300 */
[----:B------:R-:W-:Y:S05]  /*24f0*/  @P0 EXIT ;  /* 0x000000000000094d */ /* 0x000fea0003800000 */
[----:B------:R-:W-:Y:S01]  /*2500*/  HFMA2 R0, -RZ, RZ, 0, 4.17232513427734375e-07 ;  /* 0x00000007ff007431 */ /* 0x000fe200000001ff */
        /* <DEDUP_REMOVED lines=11> */
.L_x_54:
[----:B------:R-:W-:Y:S05]  /*25c0*/  EXIT ;  /* 0x000000000000794d */ /* 0x000fea0003800000 */
.L_x_55:
[----:B------:R-:W-:-:S00]  /*25d0*/  BRA `(.L_x_55) ;  /* 0xfffffffc00fc7947 */ /* 0x000fc0000383ffff */
[----:B------:R-:W-:-:S00]  /*25e0*/  NOP ;  /* 0x0000000000007918 */ /* 0x000fc00000000000 */
        /* <DEDUP_REMOVED lines=9> */
.L_x_56:


//--------------------- .nv.global.init           --------------------------
	.section	.nv.global.init,"aw",@progbits
	.align	8
.nv.global.init:
	.type		test_pt,@object
	.size		test_pt,(test_ct - test_pt)
test_pt:
        /*0000*/ 	.byte	0xf5, 0xb1, 0x65, 0x22, 0x00, 0x00, 0x00, 0x00, 0x4a, 0x58, 0xb7, 0x91, 0x00, 0x00, 0x00, 0x00
        /*0010*/ 	.byte	0xdf, 0x6a, 0xf1, 0xd8, 0x00, 0x00, 0x00, 0x00, 0x30, 0x3e, 0x61, 0xcd, 0x00, 0x00, 0x00, 0x00
        /*0020*/ 	.byte	0xc4, 0xbb, 0x86, 0xc3, 0x00, 0x00, 0x00, 0x00, 0xd1, 0xc4, 0x27, 0x10, 0x00, 0x00, 0x00, 0x00
        /*0030*/ 	.byte	0x3c, 0x34, 0x4c, 0x41, 0x00, 0x00, 0x00, 0x00, 0x89, 0xeb, 0x2f, 0x1e, 0x00, 0x00, 0x00, 0x00
	.type		test_ct,@object
	.size		test_ct,(mrg32k3aM1SubSeq - test_ct)
test_ct:
        /*0040*/ 	.byte	0x5e, 0xbf, 0x44, 0xdc, 0x00, 0x00, 0x00, 0x00, 0xec, 0x1c, 0xff, 0x5a, 0x00, 0x00, 0x00, 0x00
        /*0050*/ 	.byte	0xc2, 0xb4, 0xe9, 0xe1, 0x00, 0x00, 0x00, 0x00, 0x92, 0x9b, 0x32, 0x01, 0x00, 0x00, 0x00, 0x00
        /*0060*/ 	.byte	0x2a, 0xa9, 0x9c, 0x8f, 0x00, 0x00, 0x00, 0x00, 0xb4, 0xc5, 0x45, 0x0e, 0x00, 0x00, 0x00, 0x00
        /*0070*/ 	.byte	0x91, 0x4b, 0x4a, 0x60, 0x00, 0x00, 0x00, 0x00, 0x59, 0xeb, 0x81, 0x70, 0x00, 0x00, 0x00, 0x00
	.type		mrg32k3aM1SubSeq,@object
	.size		mrg32k3aM1SubSeq,(mrg32k3aM2SubSeq - mrg32k3aM1SubSeq)
mrg32k3aM1SubSeq:
        /*0080*/ 	.byte	0x0b, 0xcc, 0xee, 0x04, 0x73, 0x29, 0x8b, 0x6f, 0xf6, 0x53, 0x03, 0xf6, 0x23, 0xf6, 0xea, 0xda
        /* <DEDUP_REMOVED lines=125> */
	.type		mrg32k3aM2SubSeq,@object
	.size		mrg32k3aM2SubSeq,(mrg32k3aM1 - mrg32k3aM2SubSeq)
mrg32k3aM2SubSeq:
        /* <DEDUP_REMOVED lines=126> */
	.type		mrg32k3aM1,@object
	.size		mrg32k3aM1,(mrg32k3aM1Seq - mrg32k3aM1)
mrg32k3aM1:
        /* <DEDUP_REMOVED lines=144> */
	.type		mrg32k3aM1Seq,@object
	.size		mrg32k3aM1Seq,(mrg32k3aM2 - mrg32k3aM1Seq)
mrg32k3aM1Seq:
        /* <DEDUP_REMOVED lines=144> */
	.type		mrg32k3aM2,@object
	.size		mrg32k3aM2,(mrg32k3aM2Seq - mrg32k3aM2)
mrg32k3aM2:
        /* <DEDUP_REMOVED lines=144> */
	.type		mrg32k3aM2Seq,@object
	.size		mrg32k3aM2Seq,(precalc_xorwow_matrix - mrg32k3aM2Seq)
mrg32k3aM2Seq:
        /* <DEDUP_REMOVED lines=144> */
	.type		precalc_xorwow_matrix,@object
	.size		precalc_xorwow_matrix,(precalc_xorwow_offset_matrix - precalc_xorwow_matrix)
precalc_xorwow_matrix:
        /* <DEDUP_REMOVED lines=6400> */
	.type		precalc_xorwow_offset_matrix,@object
	.size		precalc_xorwow_offset_matrix,($str - precalc_xorwow_offset_matrix)
precalc_xorwow_offset_matrix:
        /* <DEDUP_REMOVED lines=6400> */
	.type		$str,@object
	.size		$str,(.L_11 - $str)
$str:
        /*35440*/ 	.byte	0x46, 0x6f, 0x75, 0x6e, 0x64, 0x3a, 0x20, 0x25, 0x64, 0x20, 0x25, 0x30, 0x31, 0x36, 0x6c, 0x6c
        /*35450*/ 	.byte	0x78, 0x0a, 0x00
.L_11:


//--------------------- .nv.shared.reserved.0     --------------------------
	.section	.nv.shared.reserved.0,"aw",@nobits
	.weak		__nv_reservedSMEM_offset_0_alias
	.size		__nv_reservedSMEM_offset_0_alias, 0, 64
	.other		__nv_reservedSMEM_offset_0_alias,@"STO_CUDA_RESERVED_SHARED STV_DEFAULT"
__nv_reservedSMEM_offset_0_alias:
	.zero		0
	.zero		64


//--------------------- .nv.constant0._Z5brutev   --------------------------
	.section	.nv.constant0._Z5brutev,"a",@progbits
	.sectionflags	@""
	.align	4
.nv.constant0._Z5brutev:
	.zero		896


//--------------------- SYMBOLS --------------------------

	.type		.nv.reservedSmem.offset0,@object
	.size		.nv.reservedSmem.offset0,0x4
	.type		vprintf,@function
